//
// Generated by NVIDIA NVVM Compiler
//
// Compiler Build ID: CL-36424714
// Cuda compilation tools, release 13.0, V13.0.88
// Based on NVVM 20.0.0
//

.version 9.0
.target sm_100
.address_size 64

	// .globl	_Z16addMaxtrix1Dto2DPiS_S_

.visible .entry _Z16addMaxtrix1Dto2DPiS_S_(
	.param .u64 .ptr .align 1 _Z16addMaxtrix1Dto2DPiS_S__param_0,
	.param .u64 .ptr .align 1 _Z16addMaxtrix1Dto2DPiS_S__param_1,
	.param .u64 .ptr .align 1 _Z16addMaxtrix1Dto2DPiS_S__param_2
)
{
	.reg .pred 	%p<6>;
	.reg .b16 	%rs<4>;
	.reg .b32 	%r<67>;
	.reg .b64 	%rd<27>;

	ld.param.u64 	%rd4, [_Z16addMaxtrix1Dto2DPiS_S__param_0];
	ld.param.u64 	%rd5, [_Z16addMaxtrix1Dto2DPiS_S__param_1];
	ld.param.u64 	%rd6, [_Z16addMaxtrix1Dto2DPiS_S__param_2];
	cvta.to.global.u64 	%rd1, %rd6;
	cvta.to.global.u64 	%rd2, %rd5;
	cvta.to.global.u64 	%rd3, %rd4;
	mov.u32 	%r1, %tid.x;
	mov.u32 	%r32, %ctaid.x;
	mov.u32 	%r33, %ntid.x;
	mul.lo.s32 	%r2, %r32, %r33;
	mov.u32 	%r34, %nctaid.y;
	cvt.u16.u32 	%rs2, %r34;
	div.u16 	%rs1, 16384, %rs2;
	cvt.u32.u16 	%r3, %rs1;
	setp.gt.u32 	%p1, %r34, 16384;
	@%p1 bra 	$L__BB0_7;
	mov.u32 	%r4, %tid.y;
	mov.u32 	%r5, %ntid.y;
	and.b32  	%r6, %r3, 3;
	add.s16 	%rs3, %rs1, -1;
	setp.lt.u16 	%p2, %rs3, 3;
	mov.b32 	%r64, 0;
	@%p2 bra 	$L__BB0_4;
	and.b32  	%r64, %r3, 32764;
	neg.s32 	%r63, %r64;
	add.s32 	%r36, %r1, %r2;
	shl.b32 	%r37, %r4, 14;
	add.s32 	%r59, %r36, %r37;
	mad.lo.s32 	%r62, %r5, 49152, %r59;
	shl.b32 	%r10, %r5, 16;
	shl.b32 	%r38, %r5, 15;
	add.s32 	%r61, %r59, %r38;
	add.s32 	%r39, %r4, %r5;
	shl.b32 	%r40, %r39, 14;
	add.s32 	%r60, %r36, %r40;
$L__BB0_3:
	mul.wide.s32 	%rd7, %r59, 4;
	add.s64 	%rd8, %rd3, %rd7;
	ld.global.u32 	%r41, [%rd8];
	add.s64 	%rd9, %rd2, %rd7;
	ld.global.u32 	%r42, [%rd9];
	add.s32 	%r43, %r42, %r41;
	add.s64 	%rd10, %rd1, %rd7;
	st.global.u32 	[%rd10], %r43;
	mul.wide.s32 	%rd11, %r60, 4;
	add.s64 	%rd12, %rd3, %rd11;
	ld.global.u32 	%r44, [%rd12];
	add.s64 	%rd13, %rd2, %rd11;
	ld.global.u32 	%r45, [%rd13];
	add.s32 	%r46, %r45, %r44;
	add.s64 	%rd14, %rd1, %rd11;
	st.global.u32 	[%rd14], %r46;
	mul.wide.s32 	%rd15, %r61, 4;
	add.s64 	%rd16, %rd3, %rd15;
	ld.global.u32 	%r47, [%rd16];
	add.s64 	%rd17, %rd2, %rd15;
	ld.global.u32 	%r48, [%rd17];
	add.s32 	%r49, %r48, %r47;
	add.s64 	%rd18, %rd1, %rd15;
	st.global.u32 	[%rd18], %r49;
	mul.wide.s32 	%rd19, %r62, 4;
	add.s64 	%rd20, %rd3, %rd19;
	ld.global.u32 	%r50, [%rd20];
	add.s64 	%rd21, %rd2, %rd19;
	ld.global.u32 	%r51, [%rd21];
	add.s32 	%r52, %r51, %r50;
	add.s64 	%rd22, %rd1, %rd19;
	st.global.u32 	[%rd22], %r52;
	add.s32 	%r63, %r63, 4;
	add.s32 	%r62, %r62, %r10;
	add.s32 	%r61, %r61, %r10;
	add.s32 	%r60, %r60, %r10;
	add.s32 	%r59, %r59, %r10;
	setp.ne.s32 	%p3, %r63, 0;
	@%p3 bra 	$L__BB0_3;
$L__BB0_4:
	setp.eq.s32 	%p4, %r6, 0;
	@%p4 bra 	$L__BB0_7;
	add.s32 	%r53, %r1, %r2;
	mad.lo.s32 	%r54, %r5, %r64, %r4;
	shl.b32 	%r55, %r54, 14;
	add.s32 	%r66, %r53, %r55;
	shl.b32 	%r26, %r5, 14;
	neg.s32 	%r65, %r6;
$L__BB0_6:
	.pragma "nounroll";
	mul.wide.s32 	%rd23, %r66, 4;
	add.s64 	%rd24, %rd1, %rd23;
	add.s64 	%rd25, %rd2, %rd23;
	add.s64 	%rd26, %rd3, %rd23;
	ld.global.u32 	%r56, [%rd26];
	ld.global.u32 	%r57, [%rd25];
	add.s32 	%r58, %r57, %r56;
	st.global.u32 	[%rd24], %r58;
	add.s32 	%r66, %r66, %r26;
	add.s32 	%r65, %r65, 1;
	setp.ne.s32 	%p5, %r65, 0;
	@%p5 bra 	$L__BB0_6;
$L__BB0_7:
	ret;

}


// ===== COMPILED SASS (sm_100) =====

	.target	sm_100

	.elftype	@"ET_EXEC"


//--------------------- .note.nv.tkinfo           --------------------------
	.section	.note.nv.tkinfo,"",@"SHT_NOTE"
	.sectionflags	@"SHF_NOTE_NV_TKINFO"
	.tkinfo
        /*0018*/ 	.word	0x00000002
        /*0030*/ 	.string	""
        /*0030*/ 	.string	"ptxas"
        /*0030*/ 	.string	"Cuda compilation tools, release 13.0, V13.0.88"
        /*0030*/ 	.string	"Build cuda_13.0.r13.0/compiler.36424714_0"
        /*0030*/ 	.string	"-arch sm_100 -m 64 "



//--------------------- .note.nv.cuinfo           --------------------------
	.section	.note.nv.cuinfo,"",@"SHT_NOTE"
	.sectionflags	@"SHF_NOTE_NV_CUINFO"
        /*0018*/ 	.short	0x0002
        /*001a*/ 	.short	0x0064
        /*001c*/ 	.short	0x0082
	.zero		2


//--------------------- .nv.info                  --------------------------
	.section	.nv.info,"",@"SHT_CUDA_INFO"
	.align	4


	//----- nvinfo : EIATTR_REGCOUNT
	.align		4
        /*0000*/ 	.byte	0x04, 0x2f
        /*0002*/ 	.short	(.L_1 - .L_0)
	.align		4
.L_0:
        /*0004*/ 	.word	index@(_Z16addMaxtrix1Dto2DPiS_S_)
        /*0008*/ 	.word	0x00000020


	//----- nvinfo : EIATTR_FRAME_SIZE
	.align		4
.L_1:
        /*000c*/ 	.byte	0x04, 0x11
        /*000e*/ 	.short	(.L_3 - .L_2)
	.align		4
.L_2:
        /*0010*/ 	.word	index@($__internal_0_$__cuda_sm20_div_u16)
        /*0014*/ 	.word	0x00000000


	//----- nvinfo : EIATTR_FRAME_SIZE
	.align		4
.L_3:
        /*0018*/ 	.byte	0x04, 0x11
        /*001a*/ 	.short	(.L_5 - .L_4)
	.align		4
.L_4:
        /*001c*/ 	.word	index@(_Z16addMaxtrix1Dto2DPiS_S_)
        /*0020*/ 	.word	0x00000000


	//----- nvinfo : EIATTR_MIN_STACK_SIZE
	.align		4
.L_5:
        /*0024*/ 	.byte	0x04, 0x12
        /*0026*/ 	.short	(.L_7 - .L_6)
	.align		4
.L_6:
        /*0028*/ 	.word	index@(_Z16addMaxtrix1Dto2DPiS_S_)
        /*002c*/ 	.word	0x00000000
.L_7:


//--------------------- .nv.compat                --------------------------
	.section	.nv.compat,"",@"SHT_CUDA_COMPAT_INFO"
	.align	4
        /*0000*/ 	.byte	0x02, 0x09, 0x00, 0x00, 0x02, 0x02, 0x01, 0x00, 0x02, 0x05, 0x05, 0x00, 0x03, 0x07, 0x01, 0x01
        /*0010*/ 	.byte	0x02, 0x03, 0x00, 0x00, 0x02, 0x06, 0x01, 0x00, 0x04, 0x0b, 0x08, 0x00, 0x01, 0x00, 0x00, 0x00
        /*0020*/ 	.byte	0x00, 0x00, 0x00, 0x00


//--------------------- .nv.info._Z16addMaxtrix1Dto2DPiS_S_ --------------------------
	.section	.nv.info._Z16addMaxtrix1Dto2DPiS_S_,"",@"SHT_CUDA_INFO"
	.sectionflags	@""
	.align	4


	//----- nvinfo : EIATTR_CUDA_API_VERSION
	.align		4
        /*0000*/ 	.byte	0x04, 0x37
        /*0002*/ 	.short	(.L_9 - .L_8)
.L_8:
        /*0004*/ 	.word	0x00000082


	//----- nvinfo : EIATTR_KPARAM_INFO
	.align		4
.L_9:
        /*0008*/ 	.byte	0x04, 0x17
        /*000a*/ 	.short	(.L_11 - .L_10)
.L_10:
        /*000c*/ 	.word	0x00000000
        /*0010*/ 	.short	0x0002
        /*0012*/ 	.short	0x0010
        /*0014*/ 	.byte	0x00, 0xf5, 0x21, 0x00


	//----- nvinfo : EIATTR_KPARAM_INFO
	.align		4
.L_11:
        /*0018*/ 	.byte	0x04, 0x17
        /*001a*/ 	.short	(.L_13 - .L_12)
.L_12:
        /*001c*/ 	.word	0x00000000
        /*0020*/ 	.short	0x0001
        /*0022*/ 	.short	0x0008
        /*0024*/ 	.byte	0x00, 0xf5, 0x21, 0x00


	//----- nvinfo : EIATTR_KPARAM_INFO
	.align		4
.L_13:
        /*0028*/ 	.byte	0x04, 0x17
        /*002a*/ 	.short	(.L_15 - .L_14)
.L_14:
        /*002c*/ 	.word	0x00000000
        /*0030*/ 	.short	0x0000
        /*0032*/ 	.short	0x0000
        /*0034*/ 	.byte	0x00, 0xf5, 0x21, 0x00


	//----- nvinfo : EIATTR_SPARSE_MMA_MASK
	.align		4
.L_15:
        /*0038*/ 	.byte	0x03, 0x50
        /*003a*/ 	.short	0x0000


	//----- nvinfo : EIATTR_MAXREG_COUNT
	.align		4
        /*003c*/ 	.byte	0x03, 0x1b
        /*003e*/ 	.short	0x00ff


	//----- nvinfo : EIATTR_MERCURY_ISA_VERSION
	.align		4
        /*0040*/ 	.byte	0x03, 0x5f
        /*0042*/ 	.short	0x0101


	//----- nvinfo : EIATTR_VRC_CTA_INIT_COUNT
	.align		4
        /*0044*/ 	.byte	0x02, 0x4a
	.zero		1
	.zero		1


	//----- nvinfo : EIATTR_EXIT_INSTR_OFFSETS
	.align		4
        /*0048*/ 	.byte	0x04, 0x1c
        /*004a*/ 	.short	(.L_17 - .L_16)


	//   ....[0]....
.L_16:
        /*004c*/ 	.word	0x000000a0


	//   ....[1]....
        /*0050*/ 	.word	0x00000440


	//   ....[2]....
        /*0054*/ 	.word	0x00000570


	//----- nvinfo : EIATTR_CRS_STACK_SIZE
	.align		4
.L_17:
        /*0058*/ 	.byte	0x04, 0x1e
        /*005a*/ 	.short	(.L_19 - .L_18)
.L_18:
        /*005c*/ 	.word	0x00000000


	//----- nvinfo : EIATTR_CBANK_PARAM_SIZE
	.align		4
.L_19:
        /*0060*/ 	.byte	0x03, 0x19
        /*0062*/ 	.short	0x0018


	//----- nvinfo : EIATTR_PARAM_CBANK
	.align		4
        /*0064*/ 	.byte	0x04, 0x0a
        /*0066*/ 	.short	(.L_21 - .L_20)
	.align		4
.L_20:
        /*0068*/ 	.word	index@(.nv.constant0._Z16addMaxtrix1Dto2DPiS_S_)
        /*006c*/ 	.short	0x0380
        /*006e*/ 	.short	0x0018


	//----- nvinfo : EIATTR_SW_WAR
	.align		4
.L_21:
        /*0070*/ 	.byte	0x04, 0x36
        /*0072*/ 	.short	(.L_23 - .L_22)
.L_22:
        /*0074*/ 	.word	0x00000008
.L_23:


//--------------------- .nv.callgraph             --------------------------
	.section	.nv.callgraph,"",@"SHT_CUDA_CALLGRAPH"
	.align	4
	.sectionentsize	8
	.align		4
        /*0000*/ 	.word	0x00000000
	.align		4
        /*0004*/ 	.word	0xffffffff
	.align		4
        /*0008*/ 	.word	0x00000000
	.align		4
        /*000c*/ 	.word	0xfffffffe
	.align		4
        /*0010*/ 	.word	0x00000000
	.align		4
        /*0014*/ 	.word	0xfffffffd
	.align		4
        /*0018*/ 	.word	0x00000000
	.align		4
        /*001c*/ 	.word	0xfffffffc


//--------------------- .text._Z16addMaxtrix1Dto2DPiS_S_ --------------------------
	.section	.text._Z16addMaxtrix1Dto2DPiS_S_,"ax",@progbits
	.align	128
        .global         _Z16addMaxtrix1Dto2DPiS_S_
        .type           _Z16addMaxtrix1Dto2DPiS_S_,@function
        .size           _Z16addMaxtrix1Dto2DPiS_S_,(.L_x_4 - _Z16addMaxtrix1Dto2DPiS_S_)
        .other          _Z16addMaxtrix1Dto2DPiS_S_,@"STO_CUDA_ENTRY STV_DEFAULT"
_Z16addMaxtrix1Dto2DPiS_S_:
.text._Z16addMaxtrix1Dto2DPiS_S_:
[----:B------:R-:W-:Y:S01]  /*0000*/  LDC R1, c[0x0][0x37c] ;  /* 0x0000df00ff017b82 */ /* 0x000fe20000000800 */
[----:B------:R-:W0:Y:S07]  /*0010*/  LDCU UR5, c[0x0][0x360] ;  /* 0x00006c00ff0577ac */ /* 0x000e2e0008000800 */
[----:B------:R-:W1:Y:S01]  /*0020*/  LDC R8, c[0x0][0x374] ;  /* 0x0000dd00ff087b82 */ /* 0x000e620000000800 */
[----:B------:R-:W2:Y:S07]  /*0030*/  LDCU.64 UR6, c[0x0][0x358] ;  /* 0x00006b00ff0677ac */ /* 0x000eae0008000a00 */
[----:B------:R-:W0:Y:S01]  /*0040*/  S2UR UR4, SR_CTAID.X ;  /* 0x00000000000479c3 */ /* 0x000e220000002500 */
[----:B-1----:R-:W-:Y:S01]  /*0050*/  LOP3.LUT R0, R8, 0xffff, RZ, 0xc0, !PT ;  /* 0x0000ffff08007812 */ /* 0x002fe200078ec0ff */
[----:B0-----:R-:W-:Y:S01]  /*0060*/  UIMAD UR4, UR4, UR5, URZ ;  /* 0x00000005040472a4 */ /* 0x001fe2000f8e02ff */
[----:B--2---:R-:W-:-:S11]  /*0070*/  MOV R7, 0x90 ;  /* 0x0000009000077802 */ /* 0x004fd60000000f00 */
[----:B------:R-:W-:Y:S05]  /*0080*/  CALL.REL.NOINC `($__internal_0_$__cuda_sm20_div_u16) ;  /* 0x00000004003c7944 */ /* 0x000fea0003c00000 */
[----:B------:R-:W-:-:S13]  /*0090*/  ISETP.GT.U32.AND P0, PT, R8, 0x4000, PT ;  /* 0x000040000800780c */ /* 0x000fda0003f04070 */
[----:B------:R-:W-:Y:S05]  /*00a0*/  @P0 EXIT ;  /* 0x000000000000094d */ /* 0x000fea0003800000 */
[C---:B------:R-:W-:Y:S01]  /*00b0*/  IADD3 R0, PT, PT, R6.reuse, -0x1, RZ ;  /* 0xffffffff06007810 */ /* 0x040fe20007ffe0ff */
[----:B------:R-:W0:Y:S01]  /*00c0*/  S2R R3, SR_TID.X ;  /* 0x0000000000037919 */ /* 0x000e220000002100 */
[----:B------:R-:W1:Y:S01]  /*00d0*/  LDC R5, c[0x0][0x364] ;  /* 0x0000d900ff057b82 */ /* 0x000e620000000800 */
[----:B------:R-:W-:Y:S01]  /*00e0*/  LOP3.LUT R6, R6, 0xffff, RZ, 0xc0, !PT ;  /* 0x0000ffff06067812 */ /* 0x000fe200078ec0ff */
[----:B------:R-:W-:Y:S01]  /*00f0*/  IMAD.MOV.U32 R4, RZ, RZ, RZ ;  /* 0x000000ffff047224 */ /* 0x000fe200078e00ff */
[----:B------:R-:W-:Y:S02]  /*0100*/  LOP3.LUT R2, R0, 0xffff, RZ, 0xc0, !PT ;  /* 0x0000ffff00027812 */ /* 0x000fe400078ec0ff */
[----:B------:R-:W-:Y:S02]  /*0110*/  LOP3.LUT R0, R6, 0x3, RZ, 0xc0, !PT ;  /* 0x0000000306007812 */ /* 0x000fe400078ec0ff */
[----:B------:R-:W-:Y:S02]  /*0120*/  ISETP.GE.U32.AND P1, PT, R2, 0x3, PT ;  /* 0x000000030200780c */ /* 0x000fe40003f26070 */
[----:B------:R-:W2:Y:S01]  /*0130*/  S2R R2, SR_TID.Y ;  /* 0x0000000000027919 */ /* 0x000ea20000002200 */
[----:B------:R-:W-:-:S10]  /*0140*/  ISETP.NE.AND P0, PT, R0, RZ, PT ;  /* 0x000000ff0000720c */ /* 0x000fd40003f05270 */
[----:B------:R-:W-:Y:S05]  /*0150*/  @!P1 BRA `(.L_x_0) ;  /* 0x0000000000b89947 */ /* 0x000fea0003800000 */
[----:B------:R-:W3:Y:S01]  /*0160*/  LDC.64 R12, c[0x0][0x390] ;  /* 0x0000e400ff0c7b82 */ /* 0x000ee20000000a00 */
[----:B0-----:R-:W-:Y:S02]  /*0170*/  IADD3 R7, PT, PT, R3, UR4, RZ ;  /* 0x0000000403077c10 */ /* 0x001fe4000fffe0ff */
[----:B------:R-:W-:Y:S01]  /*0180*/  LOP3.LUT R4, R6, 0x7ffc, RZ, 0xc0, !PT ;  /* 0x00007ffc06047812 */ /* 0x000fe200078ec0ff */
[C---:B-12---:R-:W-:Y:S01]  /*0190*/  IMAD.IADD R6, R2.reuse, 0x1, R5 ;  /* 0x0000000102067824 */ /* 0x046fe200078e0205 */
[----:B------:R-:W-:Y:S02]  /*01a0*/  LEA R8, R2, R7, 0xe ;  /* 0x0000000702087211 */ /* 0x000fe400078e70ff */
[----:B------:R-:W-:Y:S01]  /*01b0*/  IADD3 R9, PT, PT, -R4, RZ, RZ ;  /* 0x000000ff04097210 */ /* 0x000fe20007ffe1ff */
[----:B------:R-:W0:Y:S01]  /*01c0*/  LDC.64 R14, c[0x0][0x380] ;  /* 0x0000e000ff0e7b82 */ /* 0x000e220000000a00 */
[----:B------:R-:W-:Y:S02]  /*01d0*/  IMAD R6, R6, 0x4000, R7 ;  /* 0x0000400006067824 */ /* 0x000fe400078e0207 */
[----:B------:R-:W-:-:S02]  /*01e0*/  IMAD R10, R5, 0xc000, R8 ;  /* 0x0000c000050a7824 */ /* 0x000fc400078e0208 */
[----:B------:R-:W-:-:S03]  /*01f0*/  IMAD R7, R5, 0x8000, R8 ;  /* 0x0000800005077824 */ /* 0x000fc600078e0208 */
[----:B------:R-:W1:Y:S04]  /*0200*/  LDC.64 R16, c[0x0][0x388] ;  /* 0x0000e200ff107b82 */ /* 0x000e680000000a00 */
.L_x_1:
[----:B0---4-:R-:W-:-:S04]  /*0210*/  IMAD.WIDE R20, R8, 0x4, R14 ;  /* 0x0000000408147825 */ /* 0x011fc800078e020e */
[C---:B-1----:R-:W-:Y:S02]  /*0220*/  IMAD.WIDE R22, R8.reuse, 0x4, R16 ;  /* 0x0000000408167825 */ /* 0x042fe400078e0210 */
[----:B------:R-:W2:Y:S04]  /*0230*/  LDG.E R20, desc[UR6][R20.64] ;  /* 0x0000000614147981 */ /* 0x000ea8000c1e1900 */
[----:B------:R-:W2:Y:S01]  /*0240*/  LDG.E R23, desc[UR6][R22.64] ;  /* 0x0000000616177981 */ /* 0x000ea2000c1e1900 */
[----:B---3--:R-:W-:-:S04]  /*0250*/  IMAD.WIDE R18, R8, 0x4, R12 ;  /* 0x0000000408127825 */ /* 0x008fc800078e020c */
[----:B------:R-:W-:-:S04]  /*0260*/  IMAD.WIDE R26, R6, 0x4, R14 ;  /* 0x00000004061a7825 */ /* 0x000fc800078e020e */
[----:B------:R-:W-:Y:S01]  /*0270*/  IMAD.WIDE R28, R6, 0x4, R16 ;  /* 0x00000004061c7825 */ /* 0x000fe200078e0210 */
[----:B--2---:R-:W-:-:S05]  /*0280*/  IADD3 R11, PT, PT, R20, R23, RZ ;  /* 0x00000017140b7210 */ /* 0x004fca0007ffe0ff */
[----:B------:R0:W-:Y:S04]  /*0290*/  STG.E desc[UR6][R18.64], R11 ;  /* 0x0000000b12007986 */ /* 0x0001e8000c101906 */
[----:B------:R-:W2:Y:S04]  /*02a0*/  LDG.E R26, desc[UR6][R26.64] ;  /* 0x000000061a1a7981 */ /* 0x000ea8000c1e1900 */
[----:B------:R-:W2:Y:S01]  /*02b0*/  LDG.E R29, desc[UR6][R28.64] ;  /* 0x000000061c1d7981 */ /* 0x000ea2000c1e1900 */
[----:B------:R-:W-:-:S04]  /*02c0*/  IMAD.WIDE R20, R7, 0x4, R14 ;  /* 0x0000000407147825 */ /* 0x000fc800078e020e */
[----:B0-----:R-:W-:-:S04]  /*02d0*/  IMAD.WIDE R18, R6, 0x4, R12 ;  /* 0x0000000406127825 */ /* 0x001fc800078e020c */
[----:B------:R-:W-:-:S04]  /*02e0*/  IMAD.WIDE R22, R7, 0x4, R16 ;  /* 0x0000000407167825 */ /* 0x000fc800078e0210 */
[----:B--2---:R-:W-:-:S05]  /*02f0*/  IMAD.IADD R11, R26, 0x1, R29 ;  /* 0x000000011a0b7824 */ /* 0x004fca00078e021d */
[----:B------:R0:W-:Y:S04]  /*0300*/  STG.E desc[UR6][R18.64], R11 ;  /* 0x0000000b12007986 */ /* 0x0001e8000c101906 */
[----:B------:R-:W2:Y:S04]  /*0310*/  LDG.E R20, desc[UR6][R20.64] ;  /* 0x0000000614147981 */ /* 0x000ea8000c1e1900 */
[----:B------:R-:W2:Y:S01]  /*0320*/  LDG.E R23, desc[UR6][R22.64] ;  /* 0x0000000616177981 */ /* 0x000ea2000c1e1900 */
[----:B------:R-:W-:-:S04]  /*0330*/  IMAD.WIDE R24, R7, 0x4, R12 ;  /* 0x0000000407187825 */ /* 0x000fc800078e020c */
[----:B------:R-:W-:-:S04]  /*0340*/  IMAD.WIDE R26, R10, 0x4, R14 ;  /* 0x000000040a1a7825 */ /* 0x000fc800078e020e */
[----:B------:R-:W-:Y:S01]  /*0350*/  IMAD.WIDE R28, R10, 0x4, R16 ;  /* 0x000000040a1c7825 */ /* 0x000fe200078e0210 */
[----:B--2---:R-:W-:-:S05]  /*0360*/  IADD3 R23, PT, PT, R20, R23, RZ ;  /* 0x0000001714177210 */ /* 0x004fca0007ffe0ff */
[----:B------:R4:W-:Y:S04]  /*0370*/  STG.E desc[UR6][R24.64], R23 ;  /* 0x0000001718007986 */ /* 0x0009e8000c101906 */
[----:B------:R-:W0:Y:S04]  /*0380*/  LDG.E R26, desc[UR6][R26.64] ;  /* 0x000000061a1a7981 */ /* 0x000e28000c1e1900 */
[----:B------:R-:W0:Y:S01]  /*0390*/  LDG.E R29, desc[UR6][R28.64] ;  /* 0x000000061c1d7981 */ /* 0x000e22000c1e1900 */
[----:B------:R-:W-:Y:S01]  /*03a0*/  IMAD.WIDE R20, R10, 0x4, R12 ;  /* 0x000000040a147825 */ /* 0x000fe200078e020c */
[----:B------:R-:W-:-:S02]  /*03b0*/  IADD3 R9, PT, PT, R9, 0x4, RZ ;  /* 0x0000000409097810 */ /* 0x000fc40007ffe0ff */
[C---:B------:R-:W-:Y:S01]  /*03c0*/  LEA R7, R5.reuse, R7, 0x10 ;  /* 0x0000000705077211 */ /* 0x040fe200078e80ff */
[----:B------:R-:W-:Y:S01]  /*03d0*/  IMAD R10, R5, 0x10000, R10 ;  /* 0x00010000050a7824 */ /* 0x000fe200078e020a */
[----:B------:R-:W-:Y:S01]  /*03e0*/  ISETP.NE.AND P1, PT, R9, RZ, PT ;  /* 0x000000ff0900720c */ /* 0x000fe20003f25270 */
[C---:B------:R-:W-:Y:S01]  /*03f0*/  IMAD R6, R5.reuse, 0x10000, R6 ;  /* 0x0001000005067824 */ /* 0x040fe200078e0206 */
[----:B------:R-:W-:Y:S01]  /*0400*/  LEA R8, R5, R8, 0x10 ;  /* 0x0000000805087211 */ /* 0x000fe200078e80ff */
[----:B0-----:R-:W-:-:S05]  /*0410*/  IMAD.IADD R11, R26, 0x1, R29 ;  /* 0x000000011a0b7824 */ /* 0x001fca00078e021d */
[----:B------:R4:W-:Y:S05]  /*0420*/  STG.E desc[UR6][R20.64], R11 ;  /* 0x0000000b14007986 */ /* 0x0009ea000c101906 */
[----:B------:R-:W-:Y:S05]  /*0430*/  @P1 BRA `(.L_x_1) ;  /* 0xfffffffc00741947 */ /* 0x000fea000383ffff */
.L_x_0:
[----:B------:R-:W-:Y:S05]  /*0440*/  @!P0 EXIT ;  /* 0x000000000000894d */ /* 0x000fea0003800000 */
[----:B------:R-:W3:Y:S01]  /*0450*/  LDC.64 R6, c[0x0][0x390] ;  /* 0x0000e400ff067b82 */ /* 0x000ee20000000a00 */
[----:B-12---:R-:W-:Y:S02]  /*0460*/  IMAD R2, R5, R4, R2 ;  /* 0x0000000405027224 */ /* 0x006fe400078e0202 */
[----:B0-----:R-:W-:Y:S02]  /*0470*/  VIADD R3, R3, UR4 ;  /* 0x0000000403037c36 */ /* 0x001fe40008000000 */
[----:B------:R-:W-:-:S03]  /*0480*/  IMAD.MOV R0, RZ, RZ, -R0 ;  /* 0x000000ffff007224 */ /* 0x000fc600078e0a00 */
[----:B------:R-:W0:Y:S01]  /*0490*/  LDC.64 R8, c[0x0][0x380] ;  /* 0x0000e000ff087b82 */ /* 0x000e220000000a00 */
[----:B------:R-:W-:-:S07]  /*04a0*/  LEA R17, R2, R3, 0xe ;  /* 0x0000000302117211 */ /* 0x000fce00078e70ff */
[----:B----4-:R-:W1:Y:S02]  /*04b0*/  LDC.64 R10, c[0x0][0x388] ;  /* 0x0000e200ff0a7b82 */ /* 0x010e640000000a00 */
.L_x_2:
[----:B-1----:R-:W-:-:S04]  /*04c0*/  IMAD.WIDE R12, R17, 0x4, R10 ;  /* 0x00000004110c7825 */ /* 0x002fc800078e020a */
[C---:B0-----:R-:W-:Y:S02]  /*04d0*/  IMAD.WIDE R14, R17.reuse, 0x4, R8 ;  /* 0x00000004110e7825 */ /* 0x041fe400078e0208 */
[----:B--2---:R-:W2:Y:S04]  /*04e0*/  LDG.E R13, desc[UR6][R12.64] ;  /* 0x000000060c0d7981 */ /* 0x004ea8000c1e1900 */
[----:B------:R-:W2:Y:S01]  /*04f0*/  LDG.E R14, desc[UR6][R14.64] ;  /* 0x000000060e0e7981 */ /* 0x000ea2000c1e1900 */
[----:B---3--:R-:W-:Y:S01]  /*0500*/  IMAD.WIDE R2, R17, 0x4, R6 ;  /* 0x0000000411027825 */ /* 0x008fe200078e0206 */
[----:B------:R-:W-:-:S03]  /*0510*/  LEA R17, R5, R17, 0xe ;  /* 0x0000001105117211 */ /* 0x000fc600078e70ff */
[----:B------:R-:W-:-:S05]  /*0520*/  VIADD R0, R0, 0x1 ;  /* 0x0000000100007836 */ /* 0x000fca0000000000 */
[----:B------:R-:W-:Y:S02]  /*0530*/  ISETP.NE.AND P0, PT, R0, RZ, PT ;  /* 0x000000ff0000720c */ /* 0x000fe40003f05270 */
[----:B--2---:R-:W-:-:S05]  /*0540*/  IADD3 R19, PT, PT, R14, R13, RZ ;  /* 0x0000000d0e137210 */ /* 0x004fca0007ffe0ff */
[----:B------:R2:W-:Y:S06]  /*0550*/  STG.E desc[UR6][R2.64], R19 ;  /* 0x0000001302007986 */ /* 0x0005ec000c101906 */
[----:B------:R-:W-:Y:S05]  /*0560*/  @P0 BRA `(.L_x_2) ;  /* 0xfffffffc00d40947 */ /* 0x000fea000383ffff */
[----:B------:R-:W-:Y:S05]  /*0570*/  EXIT ;  /* 0x000000000000794d */ /* 0x000fea0003800000 */
        .weak           $__internal_0_$__cuda_sm20_div_u16
        .type           $__internal_0_$__cuda_sm20_div_u16,@function
        .size           $__internal_0_$__cuda_sm20_div_u16,(.L_x_4 - $__internal_0_$__cuda_sm20_div_u16)
$__internal_0_$__cuda_sm20_div_u16:
[----:B------:R-:W0:Y:S01]  /*0580*/  I2F.U16 R2, R0 ;  /* 0x0000000000027306 */ /* 0x000e220000101000 */
[----:B------:R-:W-:Y:S01]  /*0590*/  IMAD.MOV.U32 R3, RZ, RZ, 0x4b800000 ;  /* 0x4b800000ff037424 */ /* 0x000fe200078e00ff */
[C---:B0-----:R-:W-:Y:S02]  /*05a0*/  FSETP.GEU.AND P1, PT, |R2|.reuse, 1.175494350822287508e-38, PT ;  /* 0x008000000200780b */ /* 0x041fe40003f2e200 */
[----:B------:R-:W-:Y:S02]  /*05b0*/  FSETP.GT.AND P0, PT, |R2|, 8.50705917302346158658e+37, PT ;  /* 0x7e8000000200780b */ /* 0x000fe40003f04200 */
[----:B------:R-:W-:-:S04]  /*05c0*/  FSEL R3, R3, 1, !P1 ;  /* 0x3f80000003037808 */ /* 0x000fc80004800000 */
[----:B------:R-:W-:Y:S02]  /*05d0*/  FSEL R3, R3, 0.25, !P0 ;  /* 0x3e80000003037808 */ /* 0x000fe40004000000 */
[----:B------:R-:W-:-:S03]  /*05e0*/  ISETP.NE.U32.AND P0, PT, R0, RZ, PT ;  /* 0x000000ff0000720c */ /* 0x000fc60003f05070 */
[----:B------:R-:W-:Y:S01]  /*05f0*/  FMUL R4, R2, R3 ;  /* 0x0000000302047220 */ /* 0x000fe20000400000 */
[----:B------:R-:W-:-:S05]  /*0600*/  I2FP.F32.U32.RZ R2, 0x4000 ;  /* 0x0000400000027845 */ /* 0x000fca000020d000 */
[----:B------:R-:W0:Y:S02]  /*0610*/  MUFU.RCP R4, R4 ;  /* 0x0000000400047308 */ /* 0x000e240000001000 */
[----:B0-----:R-:W-:-:S05]  /*0620*/  FMUL R3, R3, R4 ;  /* 0x0000000403037220 */ /* 0x001fca0000400000 */
[----:B------:R-:W-:-:S05]  /*0630*/  IADD3 R3, PT, PT, R3, 0x2, RZ ;  /* 0x0000000203037810 */ /* 0x000fca0007ffe0ff */
[----:B------:R-:W-:Y:S01]  /*0640*/  FMUL.RZ R5, R2, R3 ;  /* 0x0000000302057220 */ /* 0x000fe2000040c000 */
[----:B------:R-:W-:Y:S01]  /*0650*/  HFMA2 R3, -RZ, RZ, 0, 0 ;  /* 0x00000000ff037431 */ /* 0x000fe200000001ff */
[----:B------:R-:W-:-:S04]  /*0660*/  MOV R2, R7 ;  /* 0x0000000700027202 */ /* 0x000fc80000000f00 */
[----:B------:R-:W0:Y:S02]  /*0670*/  F2I.U32.TRUNC.NTZ R5, R5 ;  /* 0x0000000500057305 */ /* 0x000e24000020f000 */
[----:B0-----:R-:W-:Y:S01]  /*0680*/  LOP3.LUT R6, R5, 0xffff, RZ, 0xc0, !PT ;  /* 0x0000ffff05067812 */ /* 0x001fe200078ec0ff */
[----:B------:R-:W-:Y:S01]  /*0690*/  @!P0 IMAD.MOV.U32 R6, RZ, RZ, -0x1 ;  /* 0xffffffffff068424 */ /* 0x000fe200078e00ff */
[----:B------:R-:W-:Y:S06]  /*06a0*/  RET.REL.NODEC R2 `(_Z16addMaxtrix1Dto2DPiS_S_) ;  /* 0xfffffff802547950 */ /* 0x000fec0003c3ffff */
.L_x_3:
[----:B------:R-:W-:-:S00]  /*06b0*/  BRA `(.L_x_3) ;  /* 0xfffffffc00fc7947 */ /* 0x000fc0000383ffff */
[----:B------:R-:W-:-:S00]  /*06c0*/  NOP ;  /* 0x0000000000007918 */ /* 0x000fc00000000000 */
        /* <DEDUP_REMOVED lines=11> */
.L_x_4:


//--------------------- .nv.shared.reserved.0     --------------------------
	.section	.nv.shared.reserved.0,"aw",@nobits
	.weak		__nv_reservedSMEM_offset_0_alias
	.size		__nv_reservedSMEM_offset_0_alias, 0, 64
	.other		__nv_reservedSMEM_offset_0_alias,@"STO_CUDA_RESERVED_SHARED STV_DEFAULT"
__nv_reservedSMEM_offset_0_alias:
	.zero		0
	.zero		64


//--------------------- .nv.constant0._Z16addMaxtrix1Dto2DPiS_S_ --------------------------
	.section	.nv.constant0._Z16addMaxtrix1Dto2DPiS_S_,"a",@progbits
	.sectionflags	@""
	.align	4
.nv.constant0._Z16addMaxtrix1Dto2DPiS_S_:
	.zero		920


//--------------------- SYMBOLS --------------------------

	.type		.nv.reservedSmem.offset0,@object
	.size		.nv.reservedSmem.offset0,0x4
